	.headerflags	@"EF_CUDA_TEXMODE_UNIFIED EF_CUDA_64BIT_ADDRESS EF_CUDA_ACCELERATORS EF_CUDA_SM90 EF_CUDA_VIRTUAL_SM(EF_CUDA_SM90)"
	.elftype	@"ET_EXEC"


//--------------------- .nv.info                  --------------------------
	.section	.nv.info,"",@"SHT_CUDA_INFO"
	.align	4


	//----- nvinfo : EIATTR_REGCOUNT
	.align		4
        /*0000*/ 	.byte	0x04, 0x2f
        /*0002*/ 	.short	(.L_1 - .L_0)
	.align		4
.L_0:
        /*0004*/ 	.word	index@(triton_poi_fused_max_pool2d_with_indices_relu_7)
        /*0008*/ 	.word	0x00000028


	//----- nvinfo : EIATTR_MIN_STACK_SIZE
	.align		4
.L_1:
        /*000c*/ 	.byte	0x04, 0x12
        /*000e*/ 	.short	(.L_3 - .L_2)
	.align		4
.L_2:
        /*0010*/ 	.word	index@(triton_poi_fused_max_pool2d_with_indices_relu_7)
        /*0014*/ 	.word	0x00000000


	//----- nvinfo : EIATTR_FRAME_SIZE
	.align		4
.L_3:
        /*0018*/ 	.byte	0x04, 0x11
        /*001a*/ 	.short	(.L_5 - .L_4)
	.align		4
.L_4:
        /*001c*/ 	.word	index@(triton_poi_fused_max_pool2d_with_indices_relu_7)
        /*0020*/ 	.word	0x00000000


	//----- nvinfo : EIATTR_MIN_STACK_SIZE
	.align		4
.L_5:
        /*0024*/ 	.byte	0x04, 0x12
        /*0026*/ 	.short	(.L_7 - .L_6)
	.align		4
.L_6:
        /*0028*/ 	.word	index@(triton_poi_fused_max_pool2d_with_indices_relu_7)
        /*002c*/ 	.word	0x00000000
.L_7:


//--------------------- .nv.info.triton_poi_fused_max_pool2d_with_indices_relu_7 --------------------------
	.section	.nv.info.triton_poi_fused_max_pool2d_with_indices_relu_7,"",@"SHT_CUDA_INFO"
	.sectionflags	@""
	.align	4


	//----- nvinfo : EIATTR_CUDA_API_VERSION
	.align		4
        /*0000*/ 	.byte	0x04, 0x37
        /*0002*/ 	.short	(.L_9 - .L_8)
.L_8:
        /*0004*/ 	.word	0x0000007c


	//----- nvinfo : EIATTR_KPARAM_INFO
	.align		4
.L_9:
        /*0008*/ 	.byte	0x04, 0x17
        /*000a*/ 	.short	(.L_11 - .L_10)
.L_10:
        /*000c*/ 	.word	0x00000000
        /*0010*/ 	.short	0x0004
        /*0012*/ 	.short	0x001c
        /*0014*/ 	.byte	0x00, 0xf0, 0x11, 0x00


	//----- nvinfo : EIATTR_KPARAM_INFO
	.align		4
.L_11:
        /*0018*/ 	.byte	0x04, 0x17
        /*001a*/ 	.short	(.L_13 - .L_12)
.L_12:
        /*001c*/ 	.word	0x00000000
        /*0020*/ 	.short	0x0003
        /*0022*/ 	.short	0x0018
        /*0024*/ 	.byte	0x00, 0xf0, 0x11, 0x00


	//----- nvinfo : EIATTR_KPARAM_INFO
	.align		4
.L_13:
        /*0028*/ 	.byte	0x04, 0x17
        /*002a*/ 	.short	(.L_15 - .L_14)
.L_14:
        /*002c*/ 	.word	0x00000000
        /*0030*/ 	.short	0x0002
        /*0032*/ 	.short	0x0010
        /*0034*/ 	.byte	0x00, 0xf4, 0x21, 0x00


	//----- nvinfo : EIATTR_KPARAM_INFO
	.align		4
.L_15:
        /*0038*/ 	.byte	0x04, 0x17
        /*003a*/ 	.short	(.L_17 - .L_16)
.L_16:
        /*003c*/ 	.word	0x00000000
        /*0040*/ 	.short	0x0001
        /*0042*/ 	.short	0x0008
        /*0044*/ 	.byte	0x00, 0xf4, 0x21, 0x00


	//----- nvinfo : EIATTR_KPARAM_INFO
	.align		4
.L_17:
        /*0048*/ 	.byte	0x04, 0x17
        /*004a*/ 	.short	(.L_19 - .L_18)
.L_18:
        /*004c*/ 	.word	0x00000000
        /*0050*/ 	.short	0x0000
        /*0052*/ 	.short	0x0000
        /*0054*/ 	.byte	0x00, 0xf4, 0x21, 0x00


	//----- nvinfo : EIATTR_SPARSE_MMA_MASK
	.align		4
.L_19:
        /*0058*/ 	.byte	0x03, 0x50
        /*005a*/ 	.short	0x0000


	//----- nvinfo : EIATTR_MAXREG_COUNT
	.align		4
        /*005c*/ 	.byte	0x03, 0x1b
        /*005e*/ 	.short	0x00ff


	//----- nvinfo : EIATTR_EXIT_INSTR_OFFSETS
	.align		4
        /*0060*/ 	.byte	0x04, 0x1c
        /*0062*/ 	.short	(.L_21 - .L_20)


	//   ....[0]....
.L_20:
        /*0064*/ 	.word	0x000013b0


	//   ....[1]....
        /*0068*/ 	.word	0x00001400


	//----- nvinfo : EIATTR_REQNTID
	.align		4
.L_21:
        /*006c*/ 	.byte	0x04, 0x10
        /*006e*/ 	.short	(.L_23 - .L_22)
.L_22:
        /*0070*/ 	.word	0x00000080
        /*0074*/ 	.word	0x00000001
        /*0078*/ 	.word	0x00000001


	//----- nvinfo : EIATTR_CBANK_PARAM_SIZE
	.align		4
.L_23:
        /*007c*/ 	.byte	0x03, 0x19
        /*007e*/ 	.short	0x0020


	//----- nvinfo : EIATTR_PARAM_CBANK
	.align		4
        /*0080*/ 	.byte	0x04, 0x0a
        /*0082*/ 	.short	(.L_25 - .L_24)
	.align		4
.L_24:
        /*0084*/ 	.word	index@(.nv.constant0.triton_poi_fused_max_pool2d_with_indices_relu_7)
        /*0088*/ 	.short	0x0210
        /*008a*/ 	.short	0x0020


	//----- nvinfo : EIATTR_SW_WAR
	.align		4
.L_25:
        /*008c*/ 	.byte	0x04, 0x36
        /*008e*/ 	.short	(.L_27 - .L_26)
.L_26:
        /*0090*/ 	.word	0x00000008
.L_27:


//--------------------- .nv.callgraph             --------------------------
	.section	.nv.callgraph,"",@"SHT_CUDA_CALLGRAPH"
	.align	4
	.sectionentsize	8
	.align		4
        /*0000*/ 	.word	0x00000000
	.align		4
        /*0004*/ 	.word	0xffffffff
	.align		4
        /*0008*/ 	.word	0x00000000
	.align		4
        /*000c*/ 	.word	0xfffffffe
	.align		4
        /*0010*/ 	.word	0x00000000
	.align		4
        /*0014*/ 	.word	0xfffffffd
	.align		4
        /*0018*/ 	.word	0x00000000
	.align		4
        /*001c*/ 	.word	0xfffffffc


//--------------------- .text.triton_poi_fused_max_pool2d_with_indices_relu_7 --------------------------
	.section	.text.triton_poi_fused_max_pool2d_with_indices_relu_7,"ax",@progbits
	.sectionflags	@"SHF_BARRIERS=1"
	.align	128
        .global         triton_poi_fused_max_pool2d_with_indices_relu_7
        .type           triton_poi_fused_max_pool2d_with_indices_relu_7,@function
        .size           triton_poi_fused_max_pool2d_with_indices_relu_7,(.L_x_1 - triton_poi_fused_max_pool2d_with_indices_relu_7)
        .other          triton_poi_fused_max_pool2d_with_indices_relu_7,@"STO_CUDA_ENTRY STV_DEFAULT"
triton_poi_fused_max_pool2d_with_indices_relu_7:
.text.triton_poi_fused_max_pool2d_with_indices_relu_7:
[----:B------:R-:W0:Y:S02]  /*0000*/  LDC R1, c[0x0][0x28] ;  /* 0x00000a00ff017b82 */ /* 0x000e240000000800 */
[----:B------:R-:W1:Y:S01]  /*0010*/  S2R R35, SR_TID.X ;  /* 0x0000000000237919 */ /* 0x000e620000002100 */
[----:B------:R-:W2:Y:S01]  /*0020*/  LDC.64 R36, c[0x0][0x210] ;  /* 0x00008400ff247b82 */ /* 0x000ea20000000a00 */
[----:B------:R-:W-:Y:S02]  /*0030*/  CS2R R16, SRZ ;  /* 0x0000000000107805 */ /* 0x000fe4000001ff00 */
[----:B------:R-:W-:Y:S01]  /*0040*/  CS2R R18, SRZ ;  /* 0x0000000000127805 */ /* 0x000fe2000001ff00 */
[----:B------:R-:W3:Y:S01]  /*0050*/  S2R R0, SR_CTAID.Y ;  /* 0x0000000000007919 */ /* 0x000ee20000002600 */
[----:B------:R-:W-:Y:S02]  /*0060*/  CS2R R12, SRZ ;  /* 0x00000000000c7805 */ /* 0x000fe4000001ff00 */
[----:B------:R-:W-:Y:S01]  /*0070*/  CS2R R14, SRZ ;  /* 0x00000000000e7805 */ /* 0x000fe2000001ff00 */
[----:B------:R-:W-:Y:S01]  /*0080*/  ULDC.64 UR6, c[0x0][0x208] ;  /* 0x0000820000067ab9 */ /* 0x000fe20000000a00 */
[----:B------:R-:W4:Y:S01]  /*0090*/  S2R R2, SR_CTAID.X ;  /* 0x0000000000027919 */ /* 0x000f220000002500 */
[----:B------:R-:W-:-:S02]  /*00a0*/  CS2R R8, SRZ ;  /* 0x0000000000087805 */ /* 0x000fc4000001ff00 */
[----:B------:R-:W-:Y:S01]  /*00b0*/  CS2R R10, SRZ ;  /* 0x00000000000a7805 */ /* 0x000fe2000001ff00 */
[----:B------:R-:W5:Y:S01]  /*00c0*/  S2UR UR5, SR_CgaCtaId ;  /* 0x00000000000579c3 */ /* 0x000f620000008800 */
[----:B------:R-:W-:Y:S01]  /*00d0*/  UMOV UR4, 0x400 ;  /* 0x0000040000047882 */ /* 0x000fe20000000000 */
[----:B------:R-:W-:Y:S01]  /*00e0*/  ULDC.64 UR8, c[0x0][0x218] ;  /* 0x0000860000087ab9 */ /* 0x000fe20000000a00 */
[----:B-1----:R-:W-:Y:S01]  /*00f0*/  SHF.R.U32.HI R6, RZ, 0x2, R35 ;  /* 0x00000002ff067819 */ /* 0x002fe20000011623 */
[----:B---3--:R-:W-:-:S03]  /*0100*/  IMAD.SHL.U32 R3, R0, 0x20, RZ ;  /* 0x0000002000037824 */ /* 0x008fc600078e00ff */
[----:B------:R-:W-:-:S04]  /*0110*/  SGXT.U32 R6, R6, 0x5 ;  /* 0x000000050606781a */ /* 0x000fc80000000000 */
[----:B------:R-:W-:Y:S01]  /*0120*/  LOP3.LUT R7, R3, R6, RZ, 0xfc, !PT ;  /* 0x0000000603077212 */ /* 0x000fe200078efcff */
[----:B------:R-:W-:-:S04]  /*0130*/  IMAD.MOV.U32 R6, RZ, RZ, RZ ;  /* 0x000000ffff067224 */ /* 0x000fc800078e00ff */
[----:B------:R-:W-:-:S05]  /*0140*/  IMAD.HI R0, R7, -0x6db6db6d, R6 ;  /* 0x9249249307007827 */ /* 0x000fca00078e0206 */
[----:B------:R-:W-:-:S04]  /*0150*/  SHF.R.U32.HI R3, RZ, 0x1f, R0 ;  /* 0x0000001fff037819 */ /* 0x000fc80000011600 */
[----:B------:R-:W-:Y:S01]  /*0160*/  LEA.HI.SX32 R5, R0, R3, 0x1d ;  /* 0x0000000300057211 */ /* 0x000fe200078feaff */
[----:B----4-:R-:W-:Y:S02]  /*0170*/  IMAD.SHL.U32 R0, R2, 0x20, RZ ;  /* 0x0000002002007824 */ /* 0x010fe400078e00ff */
[----:B------:R-:W-:Y:S02]  /*0180*/  IMAD.SHL.U32 R3, R35, 0x8, RZ ;  /* 0x0000000823037824 */ /* 0x000fe400078e00ff */
[----:B------:R-:W-:-:S03]  /*0190*/  IMAD R4, R5, -0xe, R7 ;  /* 0xfffffff205047824 */ /* 0x000fc600078e0207 */
[----:B------:R-:W-:Y:S01]  /*01a0*/  LOP3.LUT R2, R0, 0x18, R3, 0xf8, !PT ;  /* 0x0000001800027812 */ /* 0x000fe200078ef803 */
[----:B------:R-:W-:-:S03]  /*01b0*/  IMAD R3, R5, 0x1c, R4 ;  /* 0x0000001c05037824 */ /* 0x000fc600078e0204 */
[----:B------:R-:W-:Y:S01]  /*01c0*/  ISETP.GE.AND P0, PT, R2, 0x40, PT ;  /* 0x000000400200780c */ /* 0x000fe20003f06270 */
[----:B------:R-:W-:-:S03]  /*01d0*/  IMAD.SHL.U32 R3, R3, 0x80, RZ ;  /* 0x0000008003037824 */ /* 0x000fc600078e00ff */
[----:B------:R-:W-:Y:S01]  /*01e0*/  ISETP.LT.AND P0, PT, R7, 0x310, !P0 ;  /* 0x000003100700780c */ /* 0x000fe20004701270 */
[----:B------:R-:W-:Y:S02]  /*01f0*/  VIADD R25, R3, 0x40 ;  /* 0x0000004003197836 */ /* 0x000fe40000000000 */
[C---:B------:R-:W-:Y:S02]  /*0200*/  IMAD.IADD R5, R2.reuse, 0x1, R3 ;  /* 0x0000000102057824 */ /* 0x040fe400078e0203 */
[----:B------:R-:W-:Y:S02]  /*0210*/  IMAD.IADD R21, R2, 0x1, R25 ;  /* 0x0000000102157824 */ /* 0x000fe400078e0219 */
[----:B--2---:R-:W-:-:S04]  /*0220*/  IMAD.WIDE R4, R5, 0x4, R36 ;  /* 0x0000000405047825 */ /* 0x004fc800078e0224 */
[----:B------:R-:W-:Y:S02]  /*0230*/  IMAD.WIDE R20, R21, 0x4, R36 ;  /* 0x0000000415147825 */ /* 0x000fe400078e0224 */
[----:B------:R-:W2:Y:S02]  /*0240*/  @P0 LDG.E.EL.128 R16, desc[UR6][R4.64] ;  /* 0x0000000604100981 */ /* 0x000ea4000c2e1d00 */
[----:B------:R-:W-:Y:S02]  /*0250*/  VIADD R22, R3, 0x700 ;  /* 0x0000070003167836 */ /* 0x000fe40000000000 */
[----:B------:R-:W2:Y:S02]  /*0260*/  @P0 LDG.E.EL.128 R12, desc[UR6][R20.64] ;  /* 0x00000006140c0981 */ /* 0x000ea4000c2e1d00 */
[----:B------:R-:W-:-:S04]  /*0270*/  IMAD.IADD R27, R2, 0x1, R22 ;  /* 0x00000001021b7824 */ /* 0x000fc800078e0216 */
[----:B------:R-:W-:-:S05]  /*0280*/  IMAD.WIDE R26, R27, 0x4, R36 ;  /* 0x000000041b1a7825 */ /* 0x000fca00078e0224 */
[----:B------:R1:W3:Y:S01]  /*0290*/  @P0 LDG.E.EL.128 R8, desc[UR6][R26.64] ;  /* 0x000000061a080981 */ /* 0x0002e2000c2e1d00 */
[----:B------:R-:W-:-:S05]  /*02a0*/  LOP3.LUT R30, R2, 0x4, RZ, 0xfc, !PT ;  /* 0x00000004021e7812 */ /* 0x000fca00078efcff */
[C---:B------:R-:W-:Y:S02]  /*02b0*/  IMAD.IADD R31, R30.reuse, 0x1, R25 ;  /* 0x000000011e1f7824 */ /* 0x040fe400078e0219 */
[----:B-1----:R-:W-:-:S04]  /*02c0*/  IMAD.IADD R27, R30, 0x1, R3 ;  /* 0x000000011e1b7824 */ /* 0x002fc800078e0203 */
[----:B------:R-:W-:-:S04]  /*02d0*/  IMAD.WIDE R24, R27, 0x4, R36 ;  /* 0x000000041b187825 */ /* 0x000fc800078e0224 */
[----:B------:R-:W-:Y:S01]  /*02e0*/  IMAD.WIDE R26, R31, 0x4, R36 ;  /* 0x000000041f1a7825 */ /* 0x000fe200078e0224 */
[----:B--2---:R-:W-:Y:S02]  /*02f0*/  FSETP.GT.AND P6, PT, R15, R19, PT ;  /* 0x000000130f00720b */ /* 0x004fe40003fc4000 */
[C---:B------:R-:W-:Y:S02]  /*0300*/  FSETP.GT.AND P5, PT, R14.reuse, R18, PT ;  /* 0x000000120e00720b */ /* 0x040fe40003fa4000 */
[----:B------:R-:W-:Y:S02]  /*0310*/  FSETP.GT.AND P4, PT, R13, R17, PT ;  /* 0x000000110d00720b */ /* 0x000fe40003f84000 */
[----:B------:R-:W-:Y:S02]  /*0320*/  FSETP.NAN.AND P2, PT, R15, R15, PT ;  /* 0x0000000f0f00720b */ /* 0x000fe40003f48000 */
[----:B------:R-:W-:Y:S02]  /*0330*/  FSETP.NAN.AND P1, PT, R14, R14, PT ;  /* 0x0000000e0e00720b */ /* 0x000fe40003f28000 */
[----:B------:R-:W-:-:S02]  /*0340*/  FSETP.GT.AND P3, PT, R12, R16, PT ;  /* 0x000000100c00720b */ /* 0x000fc40003f64000 */
[----:B------:R-:W-:Y:S02]  /*0350*/  P2R R4, PR, RZ, 0x10 ;  /* 0x00000010ff047803 */ /* 0x000fe40000000000 */
[----:B------:R-:W-:Y:S02]  /*0360*/  @!P6 SEL R15, R15, R19, P2 ;  /* 0x000000130f0fe207 */ /* 0x000fe40001000000 */
[----:B------:R-:W-:Y:S02]  /*0370*/  @!P5 SEL R14, R14, R18, P1 ;  /* 0x000000120e0ed207 */ /* 0x000fe40000800000 */
[----:B------:R-:W-:Y:S02]  /*0380*/  CS2R R18, SRZ ;  /* 0x0000000000127805 */ /* 0x000fe4000001ff00 */
[----:B------:R-:W-:Y:S02]  /*0390*/  FSETP.NAN.AND P2, PT, R13, R13, PT ;  /* 0x0000000d0d00720b */ /* 0x000fe40003f48000 */
[----:B---3--:R-:W-:-:S02]  /*03a0*/  FSETP.NAN.AND P1, PT, R11, R11, PT ;  /* 0x0000000b0b00720b */ /* 0x008fc40003f28000 */
[----:B------:R-:W-:Y:S02]  /*03b0*/  @!P4 SEL R13, R13, R17, P2 ;  /* 0x000000110d0dc207 */ /* 0x000fe40001000000 */
[C---:B------:R-:W-:Y:S02]  /*03c0*/  FSETP.NAN.AND P2, PT, R12.reuse, R12, PT ;  /* 0x0000000c0c00720b */ /* 0x040fe40003f48000 */
[----:B------:R-:W-:Y:S02]  /*03d0*/  P2R R20, PR, RZ, 0x8 ;  /* 0x00000008ff147803 */ /* 0x000fe40000000000 */
[----:B------:R-:W-:Y:S02]  /*03e0*/  @!P3 SEL R12, R12, R16, P2 ;  /* 0x000000100c0cb207 */ /* 0x000fe40001000000 */
[----:B------:R-:W-:Y:S02]  /*03f0*/  CS2R R16, SRZ ;  /* 0x0000000000107805 */ /* 0x000fe4000001ff00 */
[----:B------:R-:W-:-:S02]  /*0400*/  FSETP.GEU.AND P3, PT, R15, R11, PT ;  /* 0x0000000b0f00720b */ /* 0x000fc40003f6e000 */
[-C--:B------:R-:W-:Y:S02]  /*0410*/  FSETP.GEU.AND P2, PT, R14, R10.reuse, PT ;  /* 0x0000000a0e00720b */ /* 0x080fe40003f4e000 */
[----:B------:R-:W-:Y:S01]  /*0420*/  @!P1 SEL R11, R11, R15, !P3 ;  /* 0x0000000f0b0b9207 */ /* 0x000fe20005800000 */
[----:B------:R1:W2:Y:S01]  /*0430*/  @P0 LDG.E.EL.128 R16, desc[UR6][R24.64] ;  /* 0x0000000618100981 */ /* 0x0002a2000c2e1d00 */
[----:B------:R-:W-:Y:S02]  /*0440*/  FSETP.NAN.AND P1, PT, R10, R10, PT ;  /* 0x0000000a0a00720b */ /* 0x000fe40003f28000 */
[----:B------:R-:W-:Y:S02]  /*0450*/  P2R R23, PR, RZ, 0x4 ;  /* 0x00000004ff177803 */ /* 0x000fe40000000000 */
[----:B------:R-:W-:Y:S02]  /*0460*/  P2R R21, PR, RZ, 0x8 ;  /* 0x00000008ff157803 */ /* 0x000fe40000000000 */
[----:B------:R-:W-:-:S02]  /*0470*/  P2R R5, PR, RZ, 0x40 ;  /* 0x00000040ff057803 */ /* 0x000fc40000000000 */
[----:B------:R-:W-:-:S05]  /*0480*/  P2R R6, PR, RZ, 0x20 ;  /* 0x00000020ff067803 */ /* 0x000fca0000000000 */
[----:B------:R-:W-:Y:S02]  /*0490*/  @!P1 SEL R10, R10, R14, !P2 ;  /* 0x0000000e0a0a9207 */ /* 0x000fe40005000000 */
[----:B------:R-:W-:Y:S02]  /*04a0*/  CS2R R14, SRZ ;  /* 0x00000000000e7805 */ /* 0x000fe4000001ff00 */
[-C--:B------:R-:W-:Y:S02]  /*04b0*/  FSETP.NAN.AND P1, PT, R9, R9.reuse, PT ;  /* 0x000000090900720b */ /* 0x080fe40003f28000 */
[----:B------:R-:W-:-:S04]  /*04c0*/  FSETP.GEU.AND P2, PT, R13, R9, PT ;  /* 0x000000090d00720b */ /* 0x000fc80003f4e000 */
[----:B------:R-:W-:-:S07]  /*04d0*/  P2R R28, PR, RZ, 0x4 ;  /* 0x00000004ff1c7803 */ /* 0x000fce0000000000 */
[----:B------:R-:W-:Y:S02]  /*04e0*/  @!P1 SEL R9, R9, R13, !P2 ;  /* 0x0000000d09099207 */ /* 0x000fe40005000000 */
[-C--:B------:R-:W-:Y:S02]  /*04f0*/  FSETP.NAN.AND P1, PT, R8, R8.reuse, PT ;  /* 0x000000080800720b */ /* 0x080fe40003f28000 */
[----:B------:R-:W-:-:S04]  /*0500*/  FSETP.GEU.AND P2, PT, R12, R8, PT ;  /* 0x000000080c00720b */ /* 0x000fc80003f4e000 */
[----:B------:R-:W-:-:S07]  /*0510*/  P2R R29, PR, RZ, 0x4 ;  /* 0x00000004ff1d7803 */ /* 0x000fce0000000000 */
[----:B------:R-:W-:Y:S02]  /*0520*/  @!P1 SEL R8, R8, R12, !P2 ;  /* 0x0000000c08089207 */ /* 0x000fe40005000000 */
[----:B------:R-:W-:-:S06]  /*0530*/  CS2R R12, SRZ ;  /* 0x00000000000c7805 */ /* 0x000fcc000001ff00 */
[----:B------:R-:W2:Y:S01]  /*0540*/  @P0 LDG.E.EL.128 R12, desc[UR6][R26.64] ;  /* 0x000000061a0c0981 */ /* 0x000ea2000c2e1d00 */
[----:B-1----:R-:W-:-:S04]  /*0550*/  IMAD.IADD R25, R30, 0x1, R22 ;  /* 0x000000011e197824 */ /* 0x002fc800078e0216 */
[----:B------:R-:W-:Y:S01]  /*0560*/  IMAD.WIDE R24, R25, 0x4, R36 ;  /* 0x0000000419187825 */ /* 0x000fe200078e0224 */
[C---:B--2---:R-:W-:Y:S02]  /*0570*/  FSETP.GT.AND P2, PT, R15.reuse, R19, PT ;  /* 0x000000130f00720b */ /* 0x044fe40003f44000 */
[----:B------:R-:W-:Y:S02]  /*0580*/  FSETP.NAN.AND P1, PT, R15, R15, PT ;  /* 0x0000000f0f00720b */ /* 0x000fe40003f28000 */
[----:B------:R-:W-:-:S09]  /*0590*/  P2R R26, PR, RZ, 0x4 ;  /* 0x00000004ff1a7803 */ /* 0x000fd20000000000 */
[----:B------:R-:W-:Y:S02]  /*05a0*/  @!P2 SEL R15, R15, R19, P1 ;  /* 0x000000130f0fa207 */ /* 0x000fe40000800000 */
[C---:B------:R-:W-:Y:S02]  /*05b0*/  FSETP.GT.AND P2, PT, R14.reuse, R18, PT ;  /* 0x000000120e00720b */ /* 0x040fe40003f44000 */
        /* <DEDUP_REMOVED lines=9> */
[----:B------:R-:W-:-:S09]  /*0650*/  CS2R R18, SRZ ;  /* 0x0000000000127805 */ /* 0x000fd2000001ff00 */
[----:B------:R-:W-:Y:S02]  /*0660*/  @!P2 SEL R12, R12, R16, P1 ;  /* 0x000000100c0ca207 */ /* 0x000fe40000800000 */
[----:B------:R-:W-:-:S06]  /*0670*/  CS2R R16, SRZ ;  /* 0x0000000000107805 */ /* 0x000fcc000001ff00 */
[----:B------:R-:W2:Y:S01]  /*0680*/  @P0 LDG.E.EL.128 R16, desc[UR6][R24.64] ;  /* 0x0000000618100981 */ /* 0x000ea2000c2e1d00 */
[----:B------:R-:W-:Y:S01]  /*0690*/  P2R R32, PR, RZ, 0x4 ;  /* 0x00000004ff207803 */ /* 0x000fe20000000000 */
[----:B------:R-:W-:Y:S01]  /*06a0*/  VIADD R3, R3, 0x740 ;  /* 0x0000074003037836 */ /* 0x000fe20000000000 */
[-C--:B--2---:R-:W-:Y:S02]  /*06b0*/  FSETP.NAN.AND P1, PT, R18, R18.reuse, PT ;  /* 0x000000121200720b */ /* 0x084fe40003f28000 */
[----:B------:R-:W-:Y:S02]  /*06c0*/  FSETP.GEU.AND P3, PT, R14, R18, PT ;  /* 0x000000120e00720b */ /* 0x000fe40003f6e000 */
[----:B------:R-:W-:-:S09]  /*06d0*/  FSETP.NAN.AND P4, PT, R16, R16, PT ;  /* 0x000000101000720b */ /* 0x000fd20003f88000 */
[----:B------:R-:W-:Y:S02]  /*06e0*/  @!P1 SEL R18, R18, R14, !P3 ;  /* 0x0000000e12129207 */ /* 0x000fe40005800000 */
[-C--:B------:R-:W-:Y:S02]  /*06f0*/  FSETP.NAN.AND P1, PT, R17, R17.reuse, PT ;  /* 0x000000111100720b */ /* 0x080fe40003f28000 */
[----:B------:R-:W-:-:S11]  /*0700*/  FSETP.GEU.AND P2, PT, R13, R17, PT ;  /* 0x000000110d00720b */ /* 0x000fd60003f4e000 */
[----:B------:R-:W-:Y:S02]  /*0710*/  @!P1 SEL R17, R17, R13, !P2 ;  /* 0x0000000d11119207 */ /* 0x000fe40005000000 */
[----:B------:R-:W-:-:S04]  /*0720*/  FSETP.GEU.AND P1, PT, R12, R16, PT ;  /* 0x000000100c00720b */ /* 0x000fc80003f2e000 */
[----:B------:R-:W-:Y:S02]  /*0730*/  @!P4 SEL R16, R16, R12, !P1 ;  /* 0x0000000c1010c207 */ /* 0x000fe40004800000 */
[----:B------:R-:W-:Y:S02]  /*0740*/  P2R R25, PR, RZ, 0x2 ;  /* 0x00000002ff197803 */ /* 0x000fe40000000000 */
[----:B------:R-:W-:-:S04]  /*0750*/  ISETP.NE.AND P1, PT, R21, RZ, PT ;  /* 0x000000ff1500720c */ /* 0x000fc80003f25270 */
        /* <DEDUP_REMOVED lines=11> */
[----:B------:R-:W-:Y:S02]  /*0810*/  ISETP.NE.AND P1, PT, R32, RZ, PT ;  /* 0x000000ff2000720c */ /* 0x000fe40003f25270 */
[----:B------:R-:W-:Y:S02]  /*0820*/  FSETP.NAN.AND P5, PT, R19, R19, PT ;  /* 0x000000131300720b */ /* 0x000fe40003fa8000 */
[----:B------:R-:W-:Y:S02]  /*0830*/  P2R R32, PR, RZ, 0x2 ;  /* 0x00000002ff207803 */ /* 0x000fe40000000000 */
[----:B------:R-:W-:-:S04]  /*0840*/  ISETP.NE.AND P1, PT, R5, RZ, PT ;  /* 0x000000ff0500720c */ /* 0x000fc80003f25270 */
[----:B------:R-:W-:Y:S02]  /*0850*/  P2R R33, PR, RZ, 0x2 ;  /* 0x00000002ff217803 */ /* 0x000fe40000000000 */
[----:B------:R-:W-:Y:S02]  /*0860*/  ISETP.NE.AND P1, PT, R6, RZ, PT ;  /* 0x000000ff0600720c */ /* 0x000fe40003f25270 */
[----:B------:R-:W-:Y:S02]  /*0870*/  FSETP.GEU.AND P4, PT, R15, R19, PT ;  /* 0x000000130f00720b */ /* 0x000fe40003f8e000 */
[----:B------:R-:W-:Y:S02]  /*0880*/  P2R R6, PR, RZ, 0x2 ;  /* 0x00000002ff067803 */ /* 0x000fe40000000000 */
[----:B------:R-:W-:Y:S01]  /*0890*/  ISETP.NE.AND P1, PT, R4, RZ, PT ;  /* 0x000000ff0400720c */ /* 0x000fe20003f25270 */
[----:B------:R-:W-:Y:S01]  /*08a0*/  IMAD.IADD R4, R2, 0x1, R3 ;  /* 0x0000000102047824 */ /* 0x000fe200078e0203 */
[----:B------:R-:W-:-:S02]  /*08b0*/  @!P5 SEL R19, R19, R15, !P4 ;  /* 0x0000000f1313d207 */ /* 0x000fc40006000000 */
[----:B------:R-:W-:Y:S02]  /*08c0*/  CS2R R12, SRZ ;  /* 0x00000000000c7805 */ /* 0x000fe4000001ff00 */
[----:B------:R-:W-:Y:S01]  /*08d0*/  CS2R R14, SRZ ;  /* 0x00000000000e7805 */ /* 0x000fe2000001ff00 */
[----:B------:R-:W-:-:S05]  /*08e0*/  IMAD.WIDE R4, R4, 0x4, R36 ;  /* 0x0000000404047825 */ /* 0x000fca00078e0224 */
[----:B------:R-:W2:Y:S01]  /*08f0*/  @P0 LDG.E.EL.128 R12, desc[UR6][R4.64] ;  /* 0x00000006040c0981 */ /* 0x000ea2000c2e1d00 */
[----:B------:R-:W-:Y:S02]  /*0900*/  P2R R24, PR, RZ, 0x4 ;  /* 0x00000004ff187803 */ /* 0x000fe40000000000 */
[----:B------:R-:W-:Y:S02]  /*0910*/  P2R R34, PR, RZ, 0x2 ;  /* 0x00000002ff227803 */ /* 0x000fe40000000000 */
[----:B------:R-:W-:Y:S02]  /*0920*/  ISETP.NE.AND P1, PT, R20, RZ, PT ;  /* 0x000000ff1400720c */ /* 0x000fe40003f25270 */
[----:B------:R-:W-:Y:S02]  /*0930*/  P2R R22, PR, RZ, 0x8 ;  /* 0x00000008ff167803 */ /* 0x000fe40000000000 */
[----:B------:R-:W-:Y:S01]  /*0940*/  P2R R20, PR, RZ, 0x2 ;  /* 0x00000002ff147803 */ /* 0x000fe20000000000 */
[----:B------:R-:W-:-:S04]  /*0950*/  IMAD.IADD R3, R30, 0x1, R3 ;  /* 0x000000011e037824 */ /* 0x000fc800078e0203 */
[----:B------:R-:W-:Y:S01]  /*0960*/  IMAD.WIDE R36, R3, 0x4, R36 ;  /* 0x0000000403247825 */ /* 0x000fe200078e0224 */
[-C--:B--2---:R-:W-:Y:S02]  /*0970*/  FSETP.NAN.AND P5, PT, R12, R12.reuse, PT ;  /* 0x0000000c0c00720b */ /* 0x084fe40003fa8000 */
[----:B------:R-:W-:Y:S02]  /*0980*/  FSETP.GEU.AND P2, PT, R8, R12, PT ;  /* 0x0000000c0800720b */ /* 0x000fe40003f4e000 */
[----:B------:R-:W-:-:S09]  /*0990*/  FSETP.NAN.AND P6, PT, R14, R14, PT ;  /* 0x0000000e0e00720b */ /* 0x000fd20003fc8000 */
[----:B------:R-:W-:Y:S02]  /*09a0*/  @!P5 FSEL R12, R12, R8, !P2 ;  /* 0x000000080c0cd208 */ /* 0x000fe40005000000 */
[-C--:B------:R-:W-:Y:S02]  /*09b0*/  FSETP.NAN.AND P5, PT, R13, R13.reuse, PT ;  /* 0x0000000d0d00720b */ /* 0x080fe40003fa8000 */
[----:B------:R-:W-:Y:S02]  /*09c0*/  FSETP.GEU.AND P3, PT, R9, R13, PT ;  /* 0x0000000d0900720b */ /* 0x000fe40003f6e000 */
[----:B------:R-:W-:-:S09]  /*09d0*/  FSETP.NAN.AND P1, PT, R15, R15, PT ;  /* 0x0000000f0f00720b */ /* 0x000fd20003f28000 */
[----:B------:R-:W-:Y:S02]  /*09e0*/  @!P5 FSEL R13, R13, R9, !P3 ;  /* 0x000000090d0dd208 */ /* 0x000fe40005800000 */
[----:B------:R-:W-:-:S04]  /*09f0*/  FSETP.GEU.AND P5, PT, R10, R14, PT ;  /* 0x0000000e0a00720b */ /* 0x000fc80003fae000 */
[----:B------:R-:W-:Y:S02]  /*0a00*/  @!P6 FSEL R14, R14, R10, !P5 ;  /* 0x0000000a0e0ee208 */ /* 0x000fe40006800000 */
[----:B------:R-:W-:-:S04]  /*0a10*/  FSETP.GEU.AND P6, PT, R11, R15, PT ;  /* 0x0000000f0b00720b */ /* 0x000fc80003fce000 */
[----:B------:R-:W-:Y:S02]  /*0a20*/  @!P1 FSEL R15, R15, R11, !P6 ;  /* 0x0000000b0f0f9208 */ /* 0x000fe40007000000 */
[----:B------:R-:W-:-:S04]  /*0a30*/  ISETP.NE.AND P1, PT, R20, RZ, PT ;  /* 0x000000ff1400720c */ /* 0x000fc80003f25270 */
[----:B------:R-:W-:Y:S02]  /*0a40*/  SEL R8, RZ, 0x1, !P1 ;  /* 0x00000001ff087807 */ /* 0x000fe40004800000 */
        /* <DEDUP_REMOVED lines=13> */
[----:B------:R-:W-:Y:S02]  /*0b20*/  SEL R8, R8, 0x2, P1 ;  /* 0x0000000208087807 */ /* 0x000fe40000800000 */
[----:B------:R-:W-:-:S04]  /*0b30*/  ISETP.NE.AND P1, PT, R28, RZ, PT ;  /* 0x000000ff1c00720c */ /* 0x000fc80003f25270 */
[----:B------:R-:W-:Y:S02]  /*0b40*/  SEL R9, R9, 0x2, P1 ;  /* 0x0000000209097807 */ /* 0x000fe40000800000 */
[----:B------:R-:W-:-:S04]  /*0b50*/  ISETP.NE.AND P1, PT, R23, RZ, PT ;  /* 0x000000ff1700720c */ /* 0x000fc80003f25270 */
[----:B------:R-:W-:Y:S02]  /*0b60*/  SEL R10, R10, 0x2, P1 ;  /* 0x000000020a0a7807 */ /* 0x000fe40000800000 */
[----:B------:R-:W-:Y:S02]  /*0b70*/  ISETP.NE.AND P1, PT, R21, RZ, PT ;  /* 0x000000ff1500720c */ /* 0x000fe40003f25270 */
[----:B------:R-:W-:Y:S02]  /*0b80*/  SEL R21, R8, 0x3, P2 ;  /* 0x0000000308157807 */ /* 0x000fe40001000000 */
[----:B------:R-:W-:Y:S02]  /*0b90*/  ISETP.NE.AND P2, PT, R24, RZ, PT ;  /* 0x000000ff1800720c */ /* 0x000fe40003f45270 */
[----:B------:R-:W-:Y:S02]  /*0ba0*/  SEL R24, R9, 0x3, P3 ;  /* 0x0000000309187807 */ /* 0x000fe40001800000 */
[----:B------:R-:W-:-:S02]  /*0bb0*/  ISETP.NE.AND P3, PT, R22, RZ, PT ;  /* 0x000000ff1600720c */ /* 0x000fc40003f65270 */
[----:B------:R-:W-:Y:S02]  /*0bc0*/  CS2R R8, SRZ ;  /* 0x0000000000087805 */ /* 0x000fe4000001ff00 */
[----:B------:R-:W-:Y:S02]  /*0bd0*/  SEL R22, R10, 0x3, P5 ;  /* 0x000000030a167807 */ /* 0x000fe40002800000 */
[----:B------:R-:W-:-:S06]  /*0be0*/  CS2R R10, SRZ ;  /* 0x00000000000a7805 */ /* 0x000fcc000001ff00 */
[----:B------:R-:W2:Y:S01]  /*0bf0*/  @P0 LDG.E.EL.128 R8, desc[UR6][R36.64] ;  /* 0x0000000624080981 */ /* 0x000ea2000c2e1d00 */
[----:B------:R-:W1:Y:S01]  /*0c00*/  S2R R3, SR_TID.X ;  /* 0x0000000000037919 */ /* 0x000e620000002100 */
[----:B------:R-:W-:Y:S01]  /*0c10*/  SEL R20, R20, 0x2, P1 ;  /* 0x0000000214147807 */ /* 0x000fe20000800000 */
[----:B------:R-:W-:Y:S01]  /*0c20*/  IMAD R2, R7, 0x40, R2 ;  /* 0x0000004007027824 */ /* 0x000fe200078e0202 */
[----:B------:R-:W-:Y:S02]  /*0c30*/  ISETP.NE.AND P1, PT, R25, RZ, PT ;  /* 0x000000ff1900720c */ /* 0x000fe40003f25270 */
[----:B------:R-:W-:Y:S02]  /*0c40*/  ISETP.NE.AND P5, PT, R26, RZ, PT ;  /* 0x000000ff1a00720c */ /* 0x000fe40003fa5270 */
[----:B------:R-:W-:Y:S02]  /*0c50*/  SEL R6, R6, 0x2, P3 ;  /* 0x0000000206067807 */ /* 0x000fe40001800000 */
[----:B------:R-:W-:Y:S01]  /*0c60*/  FSETP.GEU.AND P3, PT, R12, RZ, PT ;  /* 0x000000ff0c00720b */ /* 0x000fe20003f6e000 */
[----:B-1----:R-:W-:Y:S01]  /*0c70*/  IMAD.SHL.U32 R31, R3, 0x100, RZ ;  /* 0x00000100031f7824 */ /* 0x002fe200078e00ff */
[----:B------:R-:W-:-:S04]  /*0c80*/  SHF.R.U32.HI R30, RZ, 0x2, R3 ;  /* 0x00000002ff1e7819 */ /* 0x000fc80000011603 */
[----:B------:R-:W-:Y:S02]  /*0c90*/  LOP3.LUT R31, R31, 0x300, RZ, 0xc0, !PT ;  /* 0x000003001f1f7812 */ /* 0x000fe400078ec0ff */
[----:B------:R-:W-:Y:S02]  /*0ca0*/  SGXT.U32 R30, R30, 0x5 ;  /* 0x000000051e1e781a */ /* 0x000fe40000000000 */
[----:B------:R-:W-:Y:S02]  /*0cb0*/  SHF.R.U32.HI R28, RZ, 0x3, R31 ;  /* 0x00000003ff1c7819 */ /* 0x000fe4000001161f */
[C---:B------:R-:W-:Y:S02]  /*0cc0*/  LOP3.LUT R7, R31.reuse, 0x20, RZ, 0xfc, !PT ;  /* 0x000000201f077812 */ /* 0x040fe400078efcff */
[----:B------:R-:W-:Y:S02]  /*0cd0*/  LOP3.LUT R28, R28, R31, R30, 0xfe, !PT ;  /* 0x0000001f1c1c7212 */ /* 0x000fe400078efe1e */
[----:B------:R-:W-:-:S02]  /*0ce0*/  LOP3.LUT R30, R31, R30, RZ, 0xfc, !PT ;  /* 0x0000001e1f1e7212 */ /* 0x000fc400078efcff */
[C---:B------:R-:W-:Y:S02]  /*0cf0*/  LOP3.LUT R23, R31.reuse, 0x40, RZ, 0xfc, !PT ;  /* 0x000000401f177812 */ /* 0x040fe400078efcff */
[C---:B------:R-:W-:Y:S02]  /*0d00*/  LOP3.LUT R25, R31.reuse, 0x60, RZ, 0xfc, !PT ;  /* 0x000000601f197812 */ /* 0x040fe400078efcff */
[C---:B------:R-:W-:Y:S02]  /*0d10*/  LOP3.LUT R33, R31.reuse, 0x80, RZ, 0xfc, !PT ;  /* 0x000000801f217812 */ /* 0x040fe400078efcff */
[C---:B------:R-:W-:Y:S02]  /*0d20*/  LOP3.LUT R27, R31.reuse, 0xa0, RZ, 0xfc, !PT ;  /* 0x000000a01f1b7812 */ /* 0x040fe400078efcff */
[C---:B------:R-:W-:Y:S02]  /*0d30*/  LOP3.LUT R29, R31.reuse, 0xc0, RZ, 0xfc, !PT ;  /* 0x000000c01f1d7812 */ /* 0x040fe400078efcff */
[----:B------:R-:W-:-:S02]  /*0d40*/  LOP3.LUT R31, R31, 0xe0, RZ, 0xfc, !PT ;  /* 0x000000e01f1f7812 */ /* 0x000fc400078efcff */
[-C--:B------:R-:W-:Y:S02]  /*0d50*/  LEA.HI R7, R7, R30.reuse, RZ, 0x1d ;  /* 0x0000001e07077211 */ /* 0x080fe400078fe8ff */
[-C--:B------:R-:W-:Y:S02]  /*0d60*/  LEA.HI R23, R23, R30.reuse, RZ, 0x1d ;  /* 0x0000001e17177211 */ /* 0x080fe400078fe8ff */
[-C--:B------:R-:W-:Y:S02]  /*0d70*/  LEA.HI R25, R25, R30.reuse, RZ, 0x1d ;  /* 0x0000001e19197211 */ /* 0x080fe400078fe8ff */
[-C--:B------:R-:W-:Y:S02]  /*0d80*/  LEA.HI R26, R33, R30.reuse, RZ, 0x1d ;  /* 0x0000001e211a7211 */ /* 0x080fe400078fe8ff */
[-C--:B------:R-:W-:Y:S02]  /*0d90*/  LEA.HI R27, R27, R30.reuse, RZ, 0x1d ;  /* 0x0000001e1b1b7211 */ /* 0x080fe400078fe8ff */
[----:B------:R-:W-:-:S02]  /*0da0*/  LEA.HI R29, R29, R30, RZ, 0x1d ;  /* 0x0000001e1d1d7211 */ /* 0x000fc400078fe8ff */
[----:B------:R-:W-:Y:S02]  /*0db0*/  LEA.HI R30, R31, R30, RZ, 0x1d ;  /* 0x0000001e1f1e7211 */ /* 0x000fe400078fe8ff */
[----:B------:R-:W-:Y:S02]  /*0dc0*/  SEL R31, R20, 0x3, P6 ;  /* 0x00000003141f7807 */ /* 0x000fe40003000000 */
[----:B------:R-:W-:Y:S02]  /*0dd0*/  SEL R20, RZ, 0x1, !P5 ;  /* 0x00000001ff147807 */ /* 0x000fe40006800000 */
[----:B------:R-:W-:Y:S02]  /*0de0*/  FSETP.GEU.AND P6, PT, R13, RZ, PT ;  /* 0x000000ff0d00720b */ /* 0x000fe40003fce000 */
[----:B------:R-:W-:Y:S02]  /*0df0*/  PRMT R22, R22, 0x3340, R31 ;  /* 0x0000334016167816 */ /* 0x000fe4000000001f */
[----:B------:R-:W-:-:S02]  /*0e00*/  SEL R5, R5, 0x2, P2 ;  /* 0x0000000205057807 */ /* 0x000fc40001000000 */
[----:B------:R-:W-:Y:S02]  /*0e10*/  FSETP.GEU.AND P2, PT, R14, RZ, PT ;  /* 0x000000ff0e00720b */ /* 0x000fe40003f4e000 */
[----:B------:R-:W-:Y:S02]  /*0e20*/  FSEL R31, R12, RZ, P3 ;  /* 0x000000ff0c1f7208 */ /* 0x000fe40001800000 */
[----:B------:R-:W-:Y:S02]  /*0e30*/  FSEL R13, R13, RZ, P6 ;  /* 0x000000ff0d0d7208 */ /* 0x000fe40003000000 */
[----:B------:R-:W-:Y:S02]  /*0e40*/  FSETP.GEU.AND P3, PT, R15, RZ, PT ;  /* 0x000000ff0f00720b */ /* 0x000fe40003f6e000 */
[----:B------:R-:W-:Y:S02]  /*0e50*/  PRMT R21, R21, 0x3340, R24 ;  /* 0x0000334015157816 */ /* 0x000fe40000000018 */
[----:B------:R-:W-:-:S02]  /*0e60*/  FSEL R14, R14, RZ, P2 ;  /* 0x000000ff0e0e7208 */ /* 0x000fc40001000000 */
[----:B------:R-:W-:Y:S02]  /*0e70*/  FSEL R24, R15, RZ, P3 ;  /* 0x000000ff0f187208 */ /* 0x000fe40001800000 */
[----:B------:R-:W-:Y:S01]  /*0e80*/  SEL R4, R4, 0x2, P1 ;  /* 0x0000000204047807 */ /* 0x000fe20000800000 */
[----:B-----5:R-:W-:Y:S01]  /*0e90*/  UPRMT UR4, UR5, 0x654, UR4 ;  /* 0x0000065405047896 */ /* 0x020fe20008000004 */
[----:B------:R-:W-:-:S05]  /*0ea0*/  SEL R20, R20, 0x2, P4 ;  /* 0x0000000214147807 */ /* 0x000fca0002000000 */
[----:B------:R-:W-:Y:S02]  /*0eb0*/  LEA R12, R7, UR4, 0x2 ;  /* 0x00000004070c7c11 */ /* 0x000fe4000f8e10ff */
[----:B------:R-:W-:Y:S01]  /*0ec0*/  LEA R28, R28, UR4, 0x2 ;  /* 0x000000041c1c7c11 */ /* 0x000fe2000f8e10ff */
[----:B------:R-:W1:Y:S01]  /*0ed0*/  S2R R34, SR_CTAID.Y ;  /* 0x0000000000227919 */ /* 0x000e620000002600 */
[----:B------:R-:W-:Y:S02]  /*0ee0*/  LEA R23, R23, UR4, 0x2 ;  /* 0x0000000417177c11 */ /* 0x000fe4000f8e10ff */
[----:B------:R-:W-:Y:S01]  /*0ef0*/  LEA R25, R25, UR4, 0x2 ;  /* 0x0000000419197c11 */ /* 0x000fe2000f8e10ff */
[----:B------:R-:W-:Y:S01]  /*0f00*/  STS [R28], R31 ;  /* 0x0000001f1c007388 */ /* 0x000fe20000000800 */
[----:B------:R-:W-:-:S03]  /*0f10*/  LEA R26, R26, UR4, 0x2 ;  /* 0x000000041a1a7c11 */ /* 0x000fc6000f8e10ff */
[----:B------:R3:W-:Y:S01]  /*0f20*/  STS [R12+0x80], R13 ;  /* 0x0000800d0c007388 */ /* 0x0007e20000000800 */
[----:B------:R-:W-:Y:S02]  /*0f30*/  LEA R27, R27, UR4, 0x2 ;  /* 0x000000041b1b7c11 */ /* 0x000fe4000f8e10ff */
[----:B------:R-:W-:Y:S01]  /*0f40*/  LEA R29, R29, UR4, 0x2 ;  /* 0x000000041d1d7c11 */ /* 0x000fe2000f8e10ff */
[----:B------:R4:W-:Y:S01]  /*0f50*/  STS [R23+0x100], R14 ;  /* 0x0001000e17007388 */ /* 0x0009e20000000800 */
[----:B------:R-:W-:Y:S02]  /*0f60*/  PRMT R22, R21, 0x5410, R22 ;  /* 0x0000541015167816 */ /* 0x000fe40000000016 */
[----:B------:R-:W-:Y:S01]  /*0f70*/  LEA R30, R30, UR4, 0x2 ;  /* 0x000000041e1e7c11 */ /* 0x000fe2000f8e10ff */
[----:B------:R-:W-:Y:S01]  /*0f80*/  STS [R25+0x180], R24 ;  /* 0x0001801819007388 */ /* 0x000fe20000000800 */
[----:B-1----:R-:W-:Y:S01]  /*0f90*/  IMAD.SHL.U32 R34, R34, 0x20, RZ ;  /* 0x0000002022227824 */ /* 0x002fe200078e00ff */
[----:B--2---:R-:W-:-:S02]  /*0fa0*/  FSETP.NAN.AND P5, PT, R8, R8, PT ;  /* 0x000000080800720b */ /* 0x004fc40003fa8000 */
[----:B------:R-:W-:Y:S02]  /*0fb0*/  FSETP.NAN.AND P6, PT, R9, R9, PT ;  /* 0x000000090900720b */ /* 0x000fe40003fc8000 */
[----:B------:R-:W-:Y:S02]  /*0fc0*/  FSETP.GEU.AND P2, PT, R16, R8, PT ;  /* 0x000000081000720b */ /* 0x000fe40003f4e000 */
[----:B------:R-:W-:Y:S02]  /*0fd0*/  FSETP.NAN.AND P3, PT, R10, R10, PT ;  /* 0x0000000a0a00720b */ /* 0x000fe40003f68000 */
[----:B------:R-:W-:-:S05]  /*0fe0*/  FSETP.NAN.AND P1, PT, R11, R11, PT ;  /* 0x0000000b0b00720b */ /* 0x000fca0003f28000 */
[----:B------:R-:W-:Y:S02]  /*0ff0*/  @!P5 FSEL R8, R8, R16, !P2 ;  /* 0x000000100808d208 */ /* 0x000fe40005000000 */
[----:B------:R-:W-:-:S04]  /*1000*/  FSETP.GEU.AND P5, PT, R17, R9, PT ;  /* 0x000000091100720b */ /* 0x000fc80003fae000 */
[----:B------:R-:W-:Y:S02]  /*1010*/  @!P6 FSEL R9, R9, R17, !P5 ;  /* 0x000000110909e208 */ /* 0x000fe40006800000 */
[----:B------:R-:W-:-:S04]  /*1020*/  FSETP.GEU.AND P6, PT, R18, R10, PT ;  /* 0x0000000a1200720b */ /* 0x000fc80003fce000 */
[----:B------:R-:W-:Y:S02]  /*1030*/  @!P3 FSEL R10, R10, R18, !P6 ;  /* 0x000000120a0ab208 */ /* 0x000fe40007000000 */
[----:B------:R-:W-:Y:S02]  /*1040*/  FSETP.GEU.AND P3, PT, R19, R11, PT ;  /* 0x0000000b1300720b */ /* 0x000fe40003f6e000 */
[----:B------:R-:W-:Y:S02]  /*1050*/  SEL R7, R4, 0x3, P2 ;  /* 0x0000000304077807 */ /* 0x000fe40001000000 */
[----:B------:R-:W-:Y:S02]  /*1060*/  SEL R4, R5, 0x3, P5 ;  /* 0x0000000305047807 */ /* 0x000fe40002800000 */
[----:B------:R-:W-:Y:S02]  /*1070*/  SEL R5, R6, 0x3, P6 ;  /* 0x0000000306057807 */ /* 0x000fe40003000000 */
[----:B------:R-:W-:-:S02]  /*1080*/  SEL R20, R20, 0x3, P3 ;  /* 0x0000000314147807 */ /* 0x000fc40001800000 */
[----:B------:R-:W-:Y:S02]  /*1090*/  @!P1 FSEL R11, R11, R19, !P3 ;  /* 0x000000130b0b9208 */ /* 0x000fe40005800000 */
[----:B------:R-:W-:Y:S02]  /*10a0*/  FSETP.GEU.AND P4, PT, R8, RZ, PT ;  /* 0x000000ff0800720b */ /* 0x000fe40003f8e000 */
[----:B------:R-:W-:Y:S02]  /*10b0*/  FSETP.GEU.AND P3, PT, R9, RZ, PT ;  /* 0x000000ff0900720b */ /* 0x000fe40003f6e000 */
[----:B------:R-:W-:Y:S02]  /*10c0*/  PRMT R7, R7, 0x3340, R4 ;  /* 0x0000334007077816 */ /* 0x000fe40000000004 */
[----:B------:R-:W-:Y:S02]  /*10d0*/  FSETP.GEU.AND P2, PT, R10, RZ, PT ;  /* 0x000000ff0a00720b */ /* 0x000fe40003f4e000 */
[----:B------:R-:W-:-:S02]  /*10e0*/  PRMT R20, R5, 0x3340, R20 ;  /* 0x0000334005147816 */ /* 0x000fc40000000014 */
[----:B------:R-:W-:Y:S02]  /*10f0*/  IADD3 R4, P5, R2, UR8, RZ ;  /* 0x0000000802047c10 */ /* 0x000fe4000ffbe0ff */
[----:B------:R-:W-:Y:S02]  /*1100*/  FSETP.GEU.AND P1, PT, R11, RZ, PT ;  /* 0x000000ff0b00720b */ /* 0x000fe40003f2e000 */
[----:B---3--:R-:W-:Y:S02]  /*1110*/  FSEL R13, R8, RZ, P4 ;  /* 0x000000ff080d7208 */ /* 0x008fe40002000000 */
[----:B------:R-:W-:Y:S02]  /*1120*/  FSEL R12, R9, RZ, P3 ;  /* 0x000000ff090c7208 */ /* 0x000fe40001800000 */
[----:B----4-:R-:W-:Y:S02]  /*1130*/  FSEL R14, R10, RZ, P2 ;  /* 0x000000ff0a0e7208 */ /* 0x010fe40001000000 */
[----:B------:R-:W-:-:S02]  /*1140*/  FSEL R15, R11, RZ, P1 ;  /* 0x000000ff0b0f7208 */ /* 0x000fc40000800000 */
[----:B------:R-:W-:Y:S02]  /*1150*/  LEA.HI.X.SX32 R5, R2, UR9, 0x1, P5 ;  /* 0x0000000902057c11 */ /* 0x000fe4000a8f0eff */
[----:B------:R-:W-:Y:S01]  /*1160*/  PRMT R23, R7, 0x5410, R20 ;  /* 0x0000541007177816 */ /* 0x000fe20000000014 */
[----:B------:R1:W-:Y:S04]  /*1170*/  STS [R26+0x200], R13 ;  /* 0x0002000d1a007388 */ /* 0x0003e80000000800 */
[----:B------:R2:W-:Y:S04]  /*1180*/  STS [R27+0x280], R12 ;  /* 0x0002800c1b007388 */ /* 0x0005e80000000800 */
[----:B------:R-:W-:Y:S04]  /*1190*/  STS [R29+0x300], R14 ;  /* 0x0003000e1d007388 */ /* 0x000fe80000000800 */
[----:B------:R-:W-:Y:S04]  /*11a0*/  @P0 STG.E.64 desc[UR6][R4.64], R22 ;  /* 0x0000001604000986 */ /* 0x000fe8000c101b06 */
[----:B------:R-:W-:Y:S01]  /*11b0*/  STS [R30+0x380], R15 ;  /* 0x0003800f1e007388 */ /* 0x000fe20000000800 */
[----:B------:R-:W-:Y:S01]  /*11c0*/  IMAD.SHL.U32 R8, R3, 0x4, RZ ;  /* 0x0000000403087824 */ /* 0x000fe200078e00ff */
[----:B------:R-:W-:-:S04]  /*11d0*/  SHF.R.U32.HI R3, RZ, 0x1, R3 ;  /* 0x00000001ff037819 */ /* 0x000fc80000011603 */
[----:B------:R-:W-:Y:S02]  /*11e0*/  LOP3.LUT R8, R8, 0x1fc, RZ, 0xc0, !PT ;  /* 0x000001fc08087812 */ /* 0x000fe400078ec0ff */
[----:B------:R-:W-:-:S05]  /*11f0*/  LOP3.LUT R3, R3, 0x3c, RZ, 0xc0, !PT ;  /* 0x0000003c03037812 */ /* 0x000fca00078ec0ff */
[----:B------:R-:W-:Y:S02]  /*1200*/  IMAD.IADD R3, R8, 0x1, R3 ;  /* 0x0000000108037824 */ /* 0x000fe400078e0203 */
[----:B------:R-:W-:-:S03]  /*1210*/  IMAD.SHL.U32 R2, R35, 0x4, RZ ;  /* 0x0000000423027824 */ /* 0x000fc600078e00ff */
[----:B------:R-:W-:Y:S01]  /*1220*/  LEA R6, R3, UR4, 0x2 ;  /* 0x0000000403067c11 */ /* 0x000fe2000f8e10ff */
[----:B------:R-:W-:Y:S01]  /*1230*/  BAR.SYNC.DEFER_BLOCKING 0x0 ;  /* 0x0000000000007b1d */ /* 0x000fe20000010000 */
[----:B------:R-:W-:-:S05]  /*1240*/  LOP3.LUT R9, R34, 0x1c, R2, 0xf8, !PT ;  /* 0x0000001c22097812 */ /* 0x000fca00078ef802 */
[----:B------:R-:W-:Y:S02]  /*1250*/  IMAD.HI R10, R9, 0x5397829d, RZ ;  /* 0x5397829d090a7827 */ /* 0x000fe400078e02ff */
[----:B------:R-:W3:Y:S01]  /*1260*/  LDC.64 R2, c[0x0][0x220] ;  /* 0x00008800ff027b82 */ /* 0x000ee20000000a00 */
[----:B------:R-:W-:Y:S02]  /*1270*/  SHF.R.U32.HI R35, RZ, 0x3, R35 ;  /* 0x00000003ff237819 */ /* 0x000fe40000011623 */
[----:B------:R-:W-:Y:S01]  /*1280*/  SHF.R.U32.HI R11, RZ, 0x1f, R10 ;  /* 0x0000001fff0b7819 */ /* 0x000fe2000001160a */
[----:B------:R-:W4:Y:S03]  /*1290*/  LDS.128 R4, [R6] ;  /* 0x0000000006047984 */ /* 0x000f260000000c00 */
[----:B------:R-:W-:Y:S02]  /*12a0*/  LEA.HI.SX32 R10, R10, R11, 0x1a ;  /* 0x0000000b0a0a7211 */ /* 0x000fe400078fd2ff */
[----:B------:R-:W-:-:S04]  /*12b0*/  SGXT.U32 R11, R35, 0x4 ;  /* 0x00000004230b781a */ /* 0x000fc80000000000 */
[----:B------:R-:W-:Y:S02]  /*12c0*/  LOP3.LUT R11, R0, R11, RZ, 0xfc, !PT ;  /* 0x0000000b000b7212 */ /* 0x000fe400078efcff */
[----:B------:R-:W-:Y:S01]  /*12d0*/  LOP3.LUT R0, R8, 0x200, RZ, 0xfc, !PT ;  /* 0x0000020008007812 */ /* 0x000fe200078efcff */
[C---:B-1----:R-:W-:Y:S01]  /*12e0*/  IMAD R13, R10.reuse, -0xc4, R9 ;  /* 0xffffff3c0a0d7824 */ /* 0x042fe200078e0209 */
[----:B------:R-:W-:Y:S02]  /*12f0*/  ISETP.GE.AND P0, PT, R9, 0x310, PT ;  /* 0x000003100900780c */ /* 0x000fe40003f06270 */
[C---:B--2---:R-:W-:Y:S02]  /*1300*/  LOP3.LUT R12, R11.reuse, 0x10, RZ, 0xfc, !PT ;  /* 0x000000100b0c7812 */ /* 0x044fe400078efcff */
[----:B------:R-:W-:Y:S01]  /*1310*/  SHF.R.U32.HI R0, RZ, 0x3, R0 ;  /* 0x00000003ff007819 */ /* 0x000fe20000011600 */
[----:B------:R-:W-:Y:S01]  /*1320*/  IMAD R10, R10, 0x3100, R13 ;  /* 0x000031000a0a7824 */ /* 0x000fe200078e020d */
[----:B------:R-:W-:-:S02]  /*1330*/  ISETP.LT.AND P1, PT, R11, 0x40, !P0 ;  /* 0x000000400b00780c */ /* 0x000fc40004721270 */
[----:B------:R-:W-:Y:S02]  /*1340*/  ISETP.LT.AND P0, PT, R12, 0x40, !P0 ;  /* 0x000000400c00780c */ /* 0x000fe40004701270 */
[----:B------:R-:W-:Y:S01]  /*1350*/  LOP3.LUT R9, R0, 0x7c, RZ, 0xc0, !PT ;  /* 0x0000007c00097812 */ /* 0x000fe200078ec0ff */
[----:B------:R-:W-:-:S04]  /*1360*/  IMAD R11, R11, 0xc4, R10 ;  /* 0x000000c40b0b7824 */ /* 0x000fc800078e020a */
[----:B------:R-:W-:Y:S02]  /*1370*/  IMAD.IADD R0, R8, 0x1, R9 ;  /* 0x0000000108007824 */ /* 0x000fe400078e0209 */
[----:B---3--:R-:W-:-:S03]  /*1380*/  IMAD.WIDE R8, R11, 0x4, R2 ;  /* 0x000000040b087825 */ /* 0x008fc600078e0202 */
[----:B------:R-:W-:Y:S02]  /*1390*/  LEA R0, R0, UR4, 0x2 ;  /* 0x0000000400007c11 */ /* 0x000fe4000f8e10ff */
[----:B----4-:R1:W-:Y:S01]  /*13a0*/  @P1 STG.E.128 desc[UR6][R8.64], R4 ;  /* 0x0000000408001986 */ /* 0x0103e2000c101d06 */
[----:B------:R-:W-:Y:S05]  /*13b0*/  @!P0 EXIT ;  /* 0x000000000000894d */ /* 0x000fea0003800000 */
[----:B-1----:R-:W0:Y:S01]  /*13c0*/  LDS.128 R4, [R0+0x800] ;  /* 0x0008000000047984 */ /* 0x002e220000000c00 */
[----:B------:R-:W-:-:S04]  /*13d0*/  VIADD R11, R11, 0xc40 ;  /* 0x00000c400b0b7836 */ /* 0x000fc80000000000 */
[----:B------:R-:W-:-:S05]  /*13e0*/  IMAD.WIDE R2, R11, 0x4, R2 ;  /* 0x000000040b027825 */ /* 0x000fca00078e0202 */
[----:B0-----:R-:W-:Y:S01]  /*13f0*/  STG.E.128 desc[UR6][R2.64], R4 ;  /* 0x0000000402007986 */ /* 0x001fe2000c101d06 */
[----:B------:R-:W-:Y:S05]  /*1400*/  EXIT ;  /* 0x000000000000794d */ /* 0x000fea0003800000 */
.L_x_0:
[----:B------:R-:W-:-:S00]  /*1410*/  BRA `(.L_x_0) ;  /* 0xfffffffc00fc7947 */ /* 0x000fc0000383ffff */
[----:B------:R-:W-:-:S00]  /*1420*/  NOP ;  /* 0x0000000000007918 */ /* 0x000fc00000000000 */
        /* <DEDUP_REMOVED lines=13> */
.L_x_1:


//--------------------- .nv.shared.triton_poi_fused_max_pool2d_with_indices_relu_7 --------------------------
	.section	.nv.shared.triton_poi_fused_max_pool2d_with_indices_relu_7,"aw",@nobits
	.sectionflags	@""
	.align	16
	.zero		1024


//--------------------- .nv.constant0.triton_poi_fused_max_pool2d_with_indices_relu_7 --------------------------
	.section	.nv.constant0.triton_poi_fused_max_pool2d_with_indices_relu_7,"a",@progbits
	.sectionflags	@""
	.align	4
.nv.constant0.triton_poi_fused_max_pool2d_with_indices_relu_7:
	.zero		560
